//
// Generated by NVIDIA NVVM Compiler
//
// Compiler Build ID: CL-36424714
// Cuda compilation tools, release 13.0, V13.0.88
// Based on NVVM 20.0.0
//

.version 9.0
.target sm_100
.address_size 64

	// .globl	_Z14optimisticEvalPKiS0_Piii

.visible .entry _Z14optimisticEvalPKiS0_Piii(
	.param .u64 .ptr .align 1 _Z14optimisticEvalPKiS0_Piii_param_0,
	.param .u64 .ptr .align 1 _Z14optimisticEvalPKiS0_Piii_param_1,
	.param .u64 .ptr .align 1 _Z14optimisticEvalPKiS0_Piii_param_2,
	.param .u32 _Z14optimisticEvalPKiS0_Piii_param_3,
	.param .u32 _Z14optimisticEvalPKiS0_Piii_param_4
)
{
	.reg .pred 	%p<12>;
	.reg .b32 	%r<260>;
	.reg .b64 	%rd<55>;

	ld.param.u64 	%rd4, [_Z14optimisticEvalPKiS0_Piii_param_0];
	ld.param.u64 	%rd5, [_Z14optimisticEvalPKiS0_Piii_param_1];
	ld.param.u32 	%r53, [_Z14optimisticEvalPKiS0_Piii_param_3];
	ld.param.u32 	%r54, [_Z14optimisticEvalPKiS0_Piii_param_4];
	cvta.to.global.u64 	%rd1, %rd4;
	cvta.to.global.u64 	%rd2, %rd5;
	mov.u32 	%r1, %ctaid.x;
	mov.u32 	%r2, %tid.x;
	sub.s32 	%r56, %r1, %r53;
	max.s32 	%r242, %r56, 0;
	add.s32 	%r57, %r53, %r1;
	min.s32 	%r4, %r57, 1199;
	setp.gt.s32 	%p1, %r242, %r4;
	mov.b32 	%r258, 0;
	@%p1 bra 	$L__BB0_16;
	mov.u32 	%r5, %ntid.x;
	add.s32 	%r6, %r2, %r53;
	sub.s32 	%r7, %r242, %r1;
	min.s32 	%r8, %r1, %r53;
	sub.s32 	%r9, %r2, %r53;
	mov.b32 	%r241, 0;
	mov.u32 	%r258, %r241;
$L__BB0_2:
	mov.u32 	%r11, %r242;
	add.s32 	%r59, %r7, %r241;
	sub.s32 	%r60, %r8, %r241;
	max.s32 	%r61, %r59, %r60;
	sub.s32 	%r62, %r6, %r61;
	min.s32 	%r63, %r62, 1199;
	add.s32 	%r64, %r9, %r61;
	max.s32 	%r65, %r64, 0;
	max.s32 	%r66, %r65, %r63;
	sub.s32 	%r14, %r66, %r65;
	add.s32 	%r13, %r14, 1;
	sub.s32 	%r67, %r1, %r11;
	abs.s32 	%r15, %r67;
	sub.s32 	%r68, %r53, %r15;
	sub.s32 	%r69, %r2, %r68;
	max.s32 	%r253, %r69, 0;
	add.s32 	%r70, %r68, %r2;
	min.s32 	%r71, %r70, 1199;
	setp.gt.s32 	%p2, %r253, %r71;
	@%p2 bra 	$L__BB0_15;
	mul.lo.s32 	%r17, %r11, %r5;
	setp.lt.u32 	%p3, %r14, 7;
	@%p3 bra 	$L__BB0_7;
	sub.s32 	%r73, %r2, %r253;
	add.s32 	%r247, %r73, -3;
	add.s32 	%r246, %r253, 3;
	add.s32 	%r245, %r253, %r17;
	and.b32  	%r74, %r13, -8;
	neg.s32 	%r244, %r74;
$L__BB0_5:
	.pragma "nounroll";
	add.s32 	%r75, %r247, 3;
	abs.s32 	%r76, %r75;
	add.s32 	%r77, %r76, %r15;
	mul.wide.u32 	%rd6, %r245, 4;
	add.s64 	%rd7, %rd2, %rd6;
	ld.global.u32 	%r78, [%rd7];
	mul.lo.s32 	%r79, %r78, %r54;
	add.s64 	%rd8, %rd1, %rd6;
	ld.global.u32 	%r80, [%rd8];
	mul.lo.s32 	%r81, %r80, %r77;
	sub.s32 	%r82, %r79, %r81;
	max.s32 	%r83, %r82, 0;
	add.s32 	%r84, %r83, %r258;
	add.s32 	%r85, %r247, 2;
	abs.s32 	%r86, %r85;
	add.s32 	%r87, %r86, %r15;
	add.s32 	%r88, %r245, 1;
	mul.wide.u32 	%rd9, %r88, 4;
	add.s64 	%rd10, %rd2, %rd9;
	ld.global.u32 	%r89, [%rd10];
	mul.lo.s32 	%r90, %r89, %r54;
	add.s64 	%rd11, %rd1, %rd9;
	ld.global.u32 	%r91, [%rd11];
	mul.lo.s32 	%r92, %r91, %r87;
	sub.s32 	%r93, %r90, %r92;
	max.s32 	%r94, %r93, 0;
	add.s32 	%r95, %r94, %r84;
	add.s32 	%r96, %r247, 1;
	abs.s32 	%r97, %r96;
	add.s32 	%r98, %r97, %r15;
	add.s32 	%r99, %r245, 2;
	mul.wide.u32 	%rd12, %r99, 4;
	add.s64 	%rd13, %rd2, %rd12;
	ld.global.u32 	%r100, [%rd13];
	mul.lo.s32 	%r101, %r100, %r54;
	add.s64 	%rd14, %rd1, %rd12;
	ld.global.u32 	%r102, [%rd14];
	mul.lo.s32 	%r103, %r102, %r98;
	sub.s32 	%r104, %r101, %r103;
	max.s32 	%r105, %r104, 0;
	add.s32 	%r106, %r105, %r95;
	add.s32 	%r107, %r247, -4;
	abs.s32 	%r108, %r247;
	add.s32 	%r109, %r108, %r15;
	add.s32 	%r110, %r245, 3;
	mul.wide.u32 	%rd15, %r110, 4;
	add.s64 	%rd16, %rd2, %rd15;
	ld.global.u32 	%r111, [%rd16];
	mul.lo.s32 	%r112, %r111, %r54;
	add.s64 	%rd17, %rd1, %rd15;
	ld.global.u32 	%r113, [%rd17];
	mul.lo.s32 	%r114, %r113, %r109;
	sub.s32 	%r115, %r112, %r114;
	max.s32 	%r116, %r115, 0;
	add.s32 	%r117, %r116, %r106;
	add.s32 	%r118, %r247, -1;
	abs.s32 	%r119, %r118;
	add.s32 	%r120, %r119, %r15;
	add.s32 	%r121, %r245, 4;
	mul.wide.u32 	%rd18, %r121, 4;
	add.s64 	%rd19, %rd2, %rd18;
	ld.global.u32 	%r122, [%rd19];
	mul.lo.s32 	%r123, %r122, %r54;
	add.s64 	%rd20, %rd1, %rd18;
	ld.global.u32 	%r124, [%rd20];
	mul.lo.s32 	%r125, %r124, %r120;
	sub.s32 	%r126, %r123, %r125;
	max.s32 	%r127, %r126, 0;
	add.s32 	%r128, %r127, %r117;
	add.s32 	%r129, %r247, -2;
	abs.s32 	%r130, %r129;
	add.s32 	%r131, %r130, %r15;
	add.s32 	%r132, %r245, 5;
	mul.wide.u32 	%rd21, %r132, 4;
	add.s64 	%rd22, %rd2, %rd21;
	ld.global.u32 	%r133, [%rd22];
	mul.lo.s32 	%r134, %r133, %r54;
	add.s64 	%rd23, %rd1, %rd21;
	ld.global.u32 	%r135, [%rd23];
	mul.lo.s32 	%r136, %r135, %r131;
	sub.s32 	%r137, %r134, %r136;
	max.s32 	%r138, %r137, 0;
	add.s32 	%r139, %r138, %r128;
	add.s32 	%r140, %r247, -3;
	abs.s32 	%r141, %r140;
	add.s32 	%r142, %r141, %r15;
	add.s32 	%r143, %r245, 6;
	mul.wide.u32 	%rd24, %r143, 4;
	add.s64 	%rd25, %rd2, %rd24;
	ld.global.u32 	%r144, [%rd25];
	mul.lo.s32 	%r145, %r144, %r54;
	add.s64 	%rd26, %rd1, %rd24;
	ld.global.u32 	%r146, [%rd26];
	mul.lo.s32 	%r147, %r146, %r142;
	sub.s32 	%r148, %r145, %r147;
	max.s32 	%r149, %r148, 0;
	add.s32 	%r150, %r149, %r139;
	abs.s32 	%r151, %r107;
	add.s32 	%r152, %r151, %r15;
	add.s32 	%r153, %r245, 7;
	mul.wide.u32 	%rd27, %r153, 4;
	add.s64 	%rd28, %rd2, %rd27;
	ld.global.u32 	%r154, [%rd28];
	mul.lo.s32 	%r155, %r154, %r54;
	add.s64 	%rd29, %rd1, %rd27;
	ld.global.u32 	%r156, [%rd29];
	mul.lo.s32 	%r157, %r156, %r152;
	sub.s32 	%r158, %r155, %r157;
	max.s32 	%r159, %r158, 0;
	add.s32 	%r258, %r159, %r150;
	add.s32 	%r247, %r247, -8;
	add.s32 	%r246, %r246, 8;
	add.s32 	%r245, %r245, 8;
	add.s32 	%r244, %r244, 8;
	setp.ne.s32 	%p4, %r244, 0;
	@%p4 bra 	$L__BB0_5;
	add.s32 	%r253, %r246, -3;
$L__BB0_7:
	and.b32  	%r36, %r13, 7;
	setp.eq.s32 	%p5, %r36, 0;
	@%p5 bra 	$L__BB0_15;
	setp.lt.u32 	%p6, %r36, 4;
	@%p6 bra 	$L__BB0_10;
	sub.s32 	%r161, %r2, %r253;
	abs.s32 	%r162, %r161;
	add.s32 	%r163, %r162, %r15;
	add.s32 	%r164, %r253, %r17;
	mul.wide.u32 	%rd30, %r164, 4;
	add.s64 	%rd31, %rd2, %rd30;
	ld.global.u32 	%r165, [%rd31];
	mul.lo.s32 	%r166, %r165, %r54;
	add.s64 	%rd32, %rd1, %rd30;
	ld.global.u32 	%r167, [%rd32];
	mul.lo.s32 	%r168, %r167, %r163;
	sub.s32 	%r169, %r166, %r168;
	max.s32 	%r170, %r169, 0;
	add.s32 	%r171, %r170, %r258;
	not.b32 	%r172, %r253;
	add.s32 	%r173, %r2, %r172;
	abs.s32 	%r174, %r173;
	add.s32 	%r175, %r174, %r15;
	add.s32 	%r176, %r164, 1;
	mul.wide.u32 	%rd33, %r176, 4;
	add.s64 	%rd34, %rd2, %rd33;
	ld.global.u32 	%r177, [%rd34];
	mul.lo.s32 	%r178, %r177, %r54;
	add.s64 	%rd35, %rd1, %rd33;
	ld.global.u32 	%r179, [%rd35];
	mul.lo.s32 	%r180, %r179, %r175;
	sub.s32 	%r181, %r178, %r180;
	max.s32 	%r182, %r181, 0;
	add.s32 	%r183, %r182, %r171;
	add.s32 	%r184, %r161, -2;
	abs.s32 	%r185, %r184;
	add.s32 	%r186, %r185, %r15;
	add.s32 	%r187, %r164, 2;
	mul.wide.u32 	%rd36, %r187, 4;
	add.s64 	%rd37, %rd2, %rd36;
	ld.global.u32 	%r188, [%rd37];
	mul.lo.s32 	%r189, %r188, %r54;
	add.s64 	%rd38, %rd1, %rd36;
	ld.global.u32 	%r190, [%rd38];
	mul.lo.s32 	%r191, %r190, %r186;
	sub.s32 	%r192, %r189, %r191;
	max.s32 	%r193, %r192, 0;
	add.s32 	%r194, %r193, %r183;
	add.s32 	%r195, %r161, -3;
	abs.s32 	%r196, %r195;
	add.s32 	%r197, %r196, %r15;
	add.s32 	%r198, %r164, 3;
	mul.wide.u32 	%rd39, %r198, 4;
	add.s64 	%rd40, %rd2, %rd39;
	ld.global.u32 	%r199, [%rd40];
	mul.lo.s32 	%r200, %r199, %r54;
	add.s64 	%rd41, %rd1, %rd39;
	ld.global.u32 	%r201, [%rd41];
	mul.lo.s32 	%r202, %r201, %r197;
	sub.s32 	%r203, %r200, %r202;
	max.s32 	%r204, %r203, 0;
	add.s32 	%r258, %r204, %r194;
	add.s32 	%r253, %r253, 4;
$L__BB0_10:
	and.b32  	%r42, %r13, 3;
	setp.eq.s32 	%p7, %r42, 0;
	@%p7 bra 	$L__BB0_15;
	setp.eq.s32 	%p8, %r42, 1;
	@%p8 bra 	$L__BB0_13;
	sub.s32 	%r206, %r2, %r253;
	abs.s32 	%r207, %r206;
	add.s32 	%r208, %r207, %r15;
	add.s32 	%r209, %r253, %r17;
	mul.wide.u32 	%rd42, %r209, 4;
	add.s64 	%rd43, %rd2, %rd42;
	ld.global.u32 	%r210, [%rd43];
	mul.lo.s32 	%r211, %r210, %r54;
	add.s64 	%rd44, %rd1, %rd42;
	ld.global.u32 	%r212, [%rd44];
	mul.lo.s32 	%r213, %r212, %r208;
	sub.s32 	%r214, %r211, %r213;
	max.s32 	%r215, %r214, 0;
	add.s32 	%r216, %r215, %r258;
	not.b32 	%r217, %r253;
	add.s32 	%r218, %r2, %r217;
	abs.s32 	%r219, %r218;
	add.s32 	%r220, %r219, %r15;
	add.s32 	%r221, %r209, 1;
	mul.wide.u32 	%rd45, %r221, 4;
	add.s64 	%rd46, %rd2, %rd45;
	ld.global.u32 	%r222, [%rd46];
	mul.lo.s32 	%r223, %r222, %r54;
	add.s64 	%rd47, %rd1, %rd45;
	ld.global.u32 	%r224, [%rd47];
	mul.lo.s32 	%r225, %r224, %r220;
	sub.s32 	%r226, %r223, %r225;
	max.s32 	%r227, %r226, 0;
	add.s32 	%r258, %r227, %r216;
	add.s32 	%r253, %r253, 2;
$L__BB0_13:
	and.b32  	%r228, %r13, 1;
	setp.eq.b32 	%p9, %r228, 1;
	not.pred 	%p10, %p9;
	@%p10 bra 	$L__BB0_15;
	sub.s32 	%r229, %r2, %r253;
	abs.s32 	%r230, %r229;
	add.s32 	%r231, %r230, %r15;
	add.s32 	%r232, %r253, %r17;
	mul.wide.u32 	%rd48, %r232, 4;
	add.s64 	%rd49, %rd2, %rd48;
	ld.global.u32 	%r233, [%rd49];
	mul.lo.s32 	%r234, %r233, %r54;
	add.s64 	%rd50, %rd1, %rd48;
	ld.global.u32 	%r235, [%rd50];
	mul.lo.s32 	%r236, %r235, %r231;
	sub.s32 	%r237, %r234, %r236;
	max.s32 	%r238, %r237, 0;
	add.s32 	%r258, %r238, %r258;
$L__BB0_15:
	add.s32 	%r242, %r11, 1;
	setp.lt.s32 	%p11, %r11, %r4;
	add.s32 	%r241, %r241, 1;
	@%p11 bra 	$L__BB0_2;
$L__BB0_16:
	ld.param.u64 	%rd54, [_Z14optimisticEvalPKiS0_Piii_param_2];
	cvta.to.global.u64 	%rd51, %rd54;
	mov.u32 	%r239, %ntid.x;
	mad.lo.s32 	%r240, %r239, %r1, %r2;
	mul.wide.u32 	%rd52, %r240, 4;
	add.s64 	%rd53, %rd51, %rd52;
	st.global.u32 	[%rd53], %r258;
	ret;

}


// ===== COMPILED SASS (sm_100) =====

	.target	sm_100

	.elftype	@"ET_EXEC"


//--------------------- .note.nv.tkinfo           --------------------------
	.section	.note.nv.tkinfo,"",@"SHT_NOTE"
	.sectionflags	@"SHF_NOTE_NV_TKINFO"
	.tkinfo
        /*0018*/ 	.word	0x00000002
        /*0030*/ 	.string	""
        /*0030*/ 	.string	"ptxas"
        /*0030*/ 	.string	"Cuda compilation tools, release 13.0, V13.0.88"
        /*0030*/ 	.string	"Build cuda_13.0.r13.0/compiler.36424714_0"
        /*0030*/ 	.string	"-arch sm_100 -m 64 "



//--------------------- .note.nv.cuinfo           --------------------------
	.section	.note.nv.cuinfo,"",@"SHT_NOTE"
	.sectionflags	@"SHF_NOTE_NV_CUINFO"
        /*0018*/ 	.short	0x0002
        /*001a*/ 	.short	0x0064
        /*001c*/ 	.short	0x0082
	.zero		2


//--------------------- .nv.info                  --------------------------
	.section	.nv.info,"",@"SHT_CUDA_INFO"
	.align	4


	//----- nvinfo : EIATTR_REGCOUNT
	.align		4
        /*0000*/ 	.byte	0x04, 0x2f
        /*0002*/ 	.short	(.L_1 - .L_0)
	.align		4
.L_0:
        /*0004*/ 	.word	index@(_Z14optimisticEvalPKiS0_Piii)
        /*0008*/ 	.word	0x00000020


	//----- nvinfo : EIATTR_FRAME_SIZE
	.align		4
.L_1:
        /*000c*/ 	.byte	0x04, 0x11
        /*000e*/ 	.short	(.L_3 - .L_2)
	.align		4
.L_2:
        /*0010*/ 	.word	index@(_Z14optimisticEvalPKiS0_Piii)
        /*0014*/ 	.word	0x00000000


	//----- nvinfo : EIATTR_MIN_STACK_SIZE
	.align		4
.L_3:
        /*0018*/ 	.byte	0x04, 0x12
        /*001a*/ 	.short	(.L_5 - .L_4)
	.align		4
.L_4:
        /*001c*/ 	.word	index@(_Z14optimisticEvalPKiS0_Piii)
        /*0020*/ 	.word	0x00000000
.L_5:


//--------------------- .nv.compat                --------------------------
	.section	.nv.compat,"",@"SHT_CUDA_COMPAT_INFO"
	.align	4
        /*0000*/ 	.byte	0x02, 0x09, 0x00, 0x00, 0x02, 0x02, 0x01, 0x00, 0x02, 0x05, 0x05, 0x00, 0x03, 0x07, 0x01, 0x01
        /*0010*/ 	.byte	0x02, 0x03, 0x00, 0x00, 0x02, 0x06, 0x01, 0x00, 0x04, 0x0b, 0x08, 0x00, 0x09, 0x00, 0x00, 0x00
        /*0020*/ 	.byte	0x00, 0x00, 0x00, 0x00


//--------------------- .nv.info._Z14optimisticEvalPKiS0_Piii --------------------------
	.section	.nv.info._Z14optimisticEvalPKiS0_Piii,"",@"SHT_CUDA_INFO"
	.sectionflags	@""
	.align	4


	//----- nvinfo : EIATTR_CUDA_API_VERSION
	.align		4
        /*0000*/ 	.byte	0x04, 0x37
        /*0002*/ 	.short	(.L_7 - .L_6)
.L_6:
        /*0004*/ 	.word	0x00000082


	//----- nvinfo : EIATTR_KPARAM_INFO
	.align		4
.L_7:
        /*0008*/ 	.byte	0x04, 0x17
        /*000a*/ 	.short	(.L_9 - .L_8)
.L_8:
        /*000c*/ 	.word	0x00000000
        /*0010*/ 	.short	0x0004
        /*0012*/ 	.short	0x001c
        /*0014*/ 	.byte	0x00, 0xf0, 0x11, 0x00


	//----- nvinfo : EIATTR_KPARAM_INFO
	.align		4
.L_9:
        /*0018*/ 	.byte	0x04, 0x17
        /*001a*/ 	.short	(.L_11 - .L_10)
.L_10:
        /*001c*/ 	.word	0x00000000
        /*0020*/ 	.short	0x0003
        /*0022*/ 	.short	0x0018
        /*0024*/ 	.byte	0x00, 0xf0, 0x11, 0x00


	//----- nvinfo : EIATTR_KPARAM_INFO
	.align		4
.L_11:
        /*0028*/ 	.byte	0x04, 0x17
        /*002a*/ 	.short	(.L_13 - .L_12)
.L_12:
        /*002c*/ 	.word	0x00000000
        /*0030*/ 	.short	0x0002
        /*0032*/ 	.short	0x0010
        /*0034*/ 	.byte	0x00, 0xf5, 0x21, 0x00


	//----- nvinfo : EIATTR_KPARAM_INFO
	.align		4
.L_13:
        /*0038*/ 	.byte	0x04, 0x17
        /*003a*/ 	.short	(.L_15 - .L_14)
.L_14:
        /*003c*/ 	.word	0x00000000
        /*0040*/ 	.short	0x0001
        /*0042*/ 	.short	0x0008
        /*0044*/ 	.byte	0x00, 0xf5, 0x21, 0x00


	//----- nvinfo : EIATTR_KPARAM_INFO
	.align		4
.L_15:
        /*0048*/ 	.byte	0x04, 0x17
        /*004a*/ 	.short	(.L_17 - .L_16)
.L_16:
        /*004c*/ 	.word	0x00000000
        /*0050*/ 	.short	0x0000
        /*0052*/ 	.short	0x0000
        /*0054*/ 	.byte	0x00, 0xf5, 0x21, 0x00


	//----- nvinfo : EIATTR_SPARSE_MMA_MASK
	.align		4
.L_17:
        /*0058*/ 	.byte	0x03, 0x50
        /*005a*/ 	.short	0x0000


	//----- nvinfo : EIATTR_MAXREG_COUNT
	.align		4
        /*005c*/ 	.byte	0x03, 0x1b
        /*005e*/ 	.short	0x00ff


	//----- nvinfo : EIATTR_MERCURY_ISA_VERSION
	.align		4
        /*0060*/ 	.byte	0x03, 0x5f
        /*0062*/ 	.short	0x0101


	//----- nvinfo : EIATTR_VRC_CTA_INIT_COUNT
	.align		4
        /*0064*/ 	.byte	0x02, 0x4a
	.zero		1
	.zero		1


	//----- nvinfo : EIATTR_EXIT_INSTR_OFFSETS
	.align		4
        /*0068*/ 	.byte	0x04, 0x1c
        /*006a*/ 	.short	(.L_19 - .L_18)


	//   ....[0]....
.L_18:
        /*006c*/ 	.word	0x000010c0


	//----- nvinfo : EIATTR_CRS_STACK_SIZE
	.align		4
.L_19:
        /*0070*/ 	.byte	0x04, 0x1e
        /*0072*/ 	.short	(.L_21 - .L_20)
.L_20:
        /*0074*/ 	.word	0x00000000


	//----- nvinfo : EIATTR_CBANK_PARAM_SIZE
	.align		4
.L_21:
        /*0078*/ 	.byte	0x03, 0x19
        /*007a*/ 	.short	0x0020


	//----- nvinfo : EIATTR_PARAM_CBANK
	.align		4
        /*007c*/ 	.byte	0x04, 0x0a
        /*007e*/ 	.short	(.L_23 - .L_22)
	.align		4
.L_22:
        /*0080*/ 	.word	index@(.nv.constant0._Z14optimisticEvalPKiS0_Piii)
        /*0084*/ 	.short	0x0380
        /*0086*/ 	.short	0x0020


	//----- nvinfo : EIATTR_SW_WAR
	.align		4
.L_23:
        /*0088*/ 	.byte	0x04, 0x36
        /*008a*/ 	.short	(.L_25 - .L_24)
.L_24:
        /*008c*/ 	.word	0x00000008
.L_25:


//--------------------- .nv.callgraph             --------------------------
	.section	.nv.callgraph,"",@"SHT_CUDA_CALLGRAPH"
	.align	4
	.sectionentsize	8
	.align		4
        /*0000*/ 	.word	0x00000000
	.align		4
        /*0004*/ 	.word	0xffffffff
	.align		4
        /*0008*/ 	.word	0x00000000
	.align		4
        /*000c*/ 	.word	0xfffffffe
	.align		4
        /*0010*/ 	.word	0x00000000
	.align		4
        /*0014*/ 	.word	0xfffffffd
	.align		4
        /*0018*/ 	.word	0x00000000
	.align		4
        /*001c*/ 	.word	0xfffffffc


//--------------------- .text._Z14optimisticEvalPKiS0_Piii --------------------------
	.section	.text._Z14optimisticEvalPKiS0_Piii,"ax",@progbits
	.align	128
        .global         _Z14optimisticEvalPKiS0_Piii
        .type           _Z14optimisticEvalPKiS0_Piii,@function
        .size           _Z14optimisticEvalPKiS0_Piii,(.L_x_13 - _Z14optimisticEvalPKiS0_Piii)
        .other          _Z14optimisticEvalPKiS0_Piii,@"STO_CUDA_ENTRY STV_DEFAULT"
_Z14optimisticEvalPKiS0_Piii:
.text._Z14optimisticEvalPKiS0_Piii:
[----:B------:R-:W-:Y:S01]  /*0000*/  LDC R1, c[0x0][0x37c] ;  /* 0x0000df00ff017b82 */ /* 0x000fe20000000800 */
[----:B------:R-:W0:Y:S07]  /*0010*/  S2R R0, SR_CTAID.X ;  /* 0x0000000000007919 */ /* 0x000e2e0000002500 */
[----:B------:R-:W0:Y:S01]  /*0020*/  LDC R9, c[0x0][0x398] ;  /* 0x0000e600ff097b82 */ /* 0x000e220000000800 */
[----:B------:R-:W1:Y:S01]  /*0030*/  LDCU.64 UR6, c[0x0][0x358] ;  /* 0x00006b00ff0677ac */ /* 0x000e620008000a00 */
[----:B------:R-:W-:Y:S01]  /*0040*/  IMAD.MOV.U32 R20, RZ, RZ, RZ ;  /* 0x000000ffff147224 */ /* 0x000fe200078e00ff */
[----:B------:R-:W2:Y:S01]  /*0050*/  S2R R3, SR_TID.X ;  /* 0x0000000000037919 */ /* 0x000ea20000002100 */
[----:B0-----:R-:W-:-:S02]  /*0060*/  VIADDMNMX R5, R0, -R9, RZ, !PT ;  /* 0x8000000900057246 */ /* 0x001fc400078001ff */
[----:B------:R-:W-:-:S04]  /*0070*/  VIADDMNMX R2, R0, R9, 0x4af, PT ;  /* 0x000004af00027446 */ /* 0x000fc80003800109 */
[----:B------:R-:W-:-:S13]  /*0080*/  ISETP.GT.AND P0, PT, R5, R2, PT ;  /* 0x000000020500720c */ /* 0x000fda0003f04270 */
[----:B-12---:R-:W-:Y:S05]  /*0090*/  @P0 BRA `(.L_x_0) ;  /* 0x0000000c00f40947 */ /* 0x006fea0003800000 */
[----:B------:R-:W-:Y:S01]  /*00a0*/  HFMA2 R20, -RZ, RZ, 0, 0 ;  /* 0x00000000ff147431 */ /* 0x000fe200000001ff */
[CC--:B------:R-:W-:Y:S01]  /*00b0*/  IADD3 R6, PT, PT, R3.reuse, R9.reuse, RZ ;  /* 0x0000000903067210 */ /* 0x0c0fe20007ffe0ff */
[----:B------:R-:W-:Y:S01]  /*00c0*/  IMAD.IADD R8, R3, 0x1, -R9 ;  /* 0x0000000103087824 */ /* 0x000fe200078e0a09 */
[----:B------:R-:W-:Y:S01]  /*00d0*/  VIMNMX R7, PT, PT, R0, R9, PT ;  /* 0x0000000900077248 */ /* 0x000fe20003fe0100 */
[----:B------:R-:W-:Y:S01]  /*00e0*/  IMAD.IADD R9, R5, 0x1, -R0 ;  /* 0x0000000105097824 */ /* 0x000fe200078e0a00 */
[----:B------:R-:W0:Y:S01]  /*00f0*/  LDCU UR5, c[0x0][0x360] ;  /* 0x00006c00ff0577ac */ /* 0x000e220008000800 */
[----:B------:R-:W-:-:S05]  /*0100*/  UMOV UR4, URZ ;  /* 0x000000ff00047c82 */ /* 0x000fca0008000000 */
.L_x_11:
[----:B------:R-:W1:Y:S01]  /*0110*/  LDCU UR8, c[0x0][0x398] ;  /* 0x00007300ff0877ac */ /* 0x000e620008000800 */
[----:B------:R-:W-:Y:S01]  /*0120*/  IADD3 R10, PT, PT, R0, -R5, RZ ;  /* 0x80000005000a7210 */ /* 0x000fe20007ffe0ff */
[----:B------:R-:W-:Y:S01]  /*0130*/  VIADD R4, R7, -UR4 ;  /* 0x8000000407047c36 */ /* 0x000fe20008000000 */
[----:B------:R-:W-:Y:S02]  /*0140*/  BSSY.RECONVERGENT B0, `(.L_x_1) ;  /* 0x00000ee000007945 */ /* 0x000fe40003800200 */
[----:B------:R-:W-:Y:S02]  /*0150*/  IABS R11, R10 ;  /* 0x0000000a000b7213 */ /* 0x000fe40000000000 */
[----:B------:R-:W-:-:S04]  /*0160*/  VIADDMNMX R13, R9, UR4, R4, !PT ;  /* 0x00000004090d7c46 */ /* 0x000fc8000f800104 */
[-C--:B------:R-:W-:Y:S02]  /*0170*/  VIADDMNMX R4, R6, -R13.reuse, 0x4af, PT ;  /* 0x000004af06047446 */ /* 0x080fe4000380090d */
[----:B------:R-:W-:-:S04]  /*0180*/  VIADDMNMX R13, R8, R13, RZ, !PT ;  /* 0x0000000d080d7246 */ /* 0x000fc800078001ff */
[----:B------:R-:W-:Y:S02]  /*0190*/  VIMNMX R4, PT, PT, R4, R13, !PT ;  /* 0x0000000d04047248 */ /* 0x000fe40007fe0100 */
[----:B-1----:R-:W-:Y:S01]  /*01a0*/  IADD3 R12, PT, PT, -R11, UR8, RZ ;  /* 0x000000080b0c7c10 */ /* 0x002fe2000fffe1ff */
[----:B------:R-:W1:Y:S01]  /*01b0*/  LDCU UR8, c[0x0][0x39c] ;  /* 0x00007380ff0877ac */ /* 0x000e620008000800 */
[----:B------:R-:W-:Y:S02]  /*01c0*/  IADD3 R4, PT, PT, -R13, R4, RZ ;  /* 0x000000040d047210 */ /* 0x000fe40007ffe1ff */
[----:B------:R-:W-:Y:S02]  /*01d0*/  VIADDMNMX R24, R3, -R12, RZ, !PT ;  /* 0x8000000c03187246 */ /* 0x000fe400078001ff */
[----:B------:R-:W-:-:S04]  /*01e0*/  VIADDMNMX R15, R12, R3, 0x4af, PT ;  /* 0x000004af0c0f7446 */ /* 0x000fc80003800103 */
[----:B------:R-:W-:-:S13]  /*01f0*/  ISETP.GT.AND P0, PT, R24, R15, PT ;  /* 0x0000000f1800720c */ /* 0x000fda0003f04270 */
[----:B-1----:R-:W-:Y:S05]  /*0200*/  @P0 BRA `(.L_x_2) ;  /* 0x0000000c00840947 */ /* 0x002fea0003800000 */
[C---:B------:R-:W-:Y:S01]  /*0210*/  ISETP.GE.U32.AND P0, PT, R4.reuse, 0x7, PT ;  /* 0x000000070400780c */ /* 0x040fe20003f06070 */
[----:B------:R-:W-:Y:S01]  /*0220*/  BSSY.RECONVERGENT B1, `(.L_x_3) ;  /* 0x0000071000017945 */ /* 0x000fe20003800200 */
[----:B------:R-:W-:Y:S02]  /*0230*/  VIADD R12, R4, 0x1 ;  /* 0x00000001040c7836 */ /* 0x000fe40000000000 */
[----:B0-----:R-:W-:-:S09]  /*0240*/  IMAD R13, R5, UR5, RZ ;  /* 0x00000005050d7c24 */ /* 0x001fd2000f8e02ff */
[----:B------:R-:W-:Y:S05]  /*0250*/  @!P0 BRA `(.L_x_4) ;  /* 0x0000000400b48947 */ /* 0x000fea0003800000 */
[----:B------:R-:W-:Y:S01]  /*0260*/  LOP3.LUT R23, R12, 0xfffffff8, RZ, 0xc0, !PT ;  /* 0xfffffff80c177812 */ /* 0x000fe200078ec0ff */
[----:B------:R-:W-:Y:S01]  /*0270*/  BSSY.RECONVERGENT B2, `(.L_x_5) ;  /* 0x000006a000027945 */ /* 0x000fe20003800200 */
[----:B------:R-:W-:Y:S01]  /*0280*/  IADD3 R4, PT, PT, R3, -0x3, -R24 ;  /* 0xfffffffd03047810 */ /* 0x000fe20007ffe818 */
[C---:B------:R-:W-:Y:S01]  /*0290*/  IMAD.IADD R21, R24.reuse, 0x1, R13 ;  /* 0x0000000118157824 */ /* 0x040fe200078e020d */
[----:B------:R-:W-:Y:S02]  /*02a0*/  IADD3 R22, PT, PT, R24, 0x3, RZ ;  /* 0x0000000318167810 */ /* 0x000fe40007ffe0ff */
[----:B------:R-:W-:-:S07]  /*02b0*/  IADD3 R23, PT, PT, -R23, RZ, RZ ;  /* 0x000000ff17177210 */ /* 0x000fce0007ffe1ff */
.L_x_6:
[----:B------:R-:W0:Y:S08]  /*02c0*/  LDC.64 R14, c[0x0][0x380] ;  /* 0x0000e000ff0e7b82 */ /* 0x000e300000000a00 */
[----:B------:R-:W1:Y:S01]  /*02d0*/  LDC.64 R16, c[0x0][0x388] ;  /* 0x0000e200ff107b82 */ /* 0x000e620000000a00 */
[----:B0-----:R-:W-:-:S06]  /*02e0*/  IMAD.WIDE.U32 R18, R21, 0x4, R14 ;  /* 0x0000000415127825 */ /* 0x001fcc00078e000e */
[----:B------:R-:W2:Y:S01]  /*02f0*/  LDG.E R18, desc[UR6][R18.64] ;  /* 0x0000000612127981 */ /* 0x000ea2000c1e1900 */
[----:B------:R-:W-:Y:S01]  /*0300*/  VIADD R11, R4, 0x3 ;  /* 0x00000003040b7836 */ /* 0x000fe20000000000 */
[----:B------:R-:W-:Y:S01]  /*0310*/  IABS R25, R10 ;  /* 0x0000000a00197213 */ /* 0x000fe20000000000 */
[----:B-1----:R-:W-:-:S03]  /*0320*/  IMAD.WIDE.U32 R26, R21, 0x4, R16 ;  /* 0x00000004151a7825 */ /* 0x002fc600078e0010 */
[----:B------:R-:W-:Y:S02]  /*0330*/  IABS R24, R11 ;  /* 0x0000000b00187213 */ /* 0x000fe40000000000 */
[----:B------:R-:W-:Y:S01]  /*0340*/  MOV R11, R25 ;  /* 0x00000019000b7202 */ /* 0x000fe20000000f00 */
[----:B------:R-:W3:Y:S01]  /*0350*/  LDG.E R26, desc[UR6][R26.64] ;  /* 0x000000061a1a7981 */ /* 0x000ee2000c1e1900 */
[----:B------:R-:W-:-:S03]  /*0360*/  IADD3 R25, PT, PT, R21, 0x1, RZ ;  /* 0x0000000115197810 */ /* 0x000fc60007ffe0ff */
[----:B------:R-:W-:-:S04]  /*0370*/  IMAD.IADD R29, R11, 0x1, R24 ;  /* 0x000000010b1d7824 */ /* 0x000fc800078e0218 */
[----:B--2---:R-:W-:Y:S02]  /*0380*/  IMAD R29, R29, R18, RZ ;  /* 0x000000121d1d7224 */ /* 0x004fe400078e02ff */
[----:B------:R-:W-:-:S04]  /*0390*/  IMAD.WIDE.U32 R18, R25, 0x4, R16 ;  /* 0x0000000419127825 */ /* 0x000fc800078e0010 */
[----:B------:R-:W-:Y:S02]  /*03a0*/  IMAD.WIDE.U32 R24, R25, 0x4, R14 ;  /* 0x0000000419187825 */ /* 0x000fe400078e000e */
[----:B------:R-:W2:Y:S04]  /*03b0*/  LDG.E R18, desc[UR6][R18.64] ;  /* 0x0000000612127981 */ /* 0x000ea8000c1e1900 */
[----:B------:R-:W4:Y:S01]  /*03c0*/  LDG.E R24, desc[UR6][R24.64] ;  /* 0x0000000618187981 */ /* 0x000f22000c1e1900 */
[----:B---3--:R-:W-:Y:S02]  /*03d0*/  IMAD R28, R26, UR8, -R29 ;  /* 0x000000081a1c7c24 */ /* 0x008fe4000f8e0a1d */
[----:B------:R-:W-:-:S05]  /*03e0*/  VIADD R29, R4, 0x2 ;  /* 0x00000002041d7836 */ /* 0x000fca0000000000 */
[----:B------:R-:W-:Y:S01]  /*03f0*/  IABS R26, R29 ;  /* 0x0000001d001a7213 */ /* 0x000fe20000000000 */
[----:B------:R-:W-:-:S03]  /*0400*/  VIADD R29, R21, 0x2 ;  /* 0x00000002151d7836 */ /* 0x000fc60000000000 */
[----:B------:R-:W-:-:S05]  /*0410*/  IADD3 R27, PT, PT, R11, R26, RZ ;  /* 0x0000001a0b1b7210 */ /* 0x000fca0007ffe0ff */
[----:B----4-:R-:W-:-:S04]  /*0420*/  IMAD R27, R27, R24, RZ ;  /* 0x000000181b1b7224 */ /* 0x010fc800078e02ff */
[----:B--2---:R-:W-:Y:S02]  /*0430*/  IMAD R27, R18, UR8, -R27 ;  /* 0x00000008121b7c24 */ /* 0x004fe4000f8e0a1b */
[----:B------:R-:W-:-:S06]  /*0440*/  IMAD.WIDE.U32 R18, R29, 0x4, R14 ;  /* 0x000000041d127825 */ /* 0x000fcc00078e000e */
[----:B------:R-:W2:Y:S01]  /*0450*/  LDG.E R18, desc[UR6][R18.64] ;  /* 0x0000000612127981 */ /* 0x000ea2000c1e1900 */
[----:B------:R-:W-:Y:S02]  /*0460*/  IADD3 R24, PT, PT, R4, 0x1, RZ ;  /* 0x0000000104187810 */ /* 0x000fe40007ffe0ff */
[----:B------:R-:W-:Y:S01]  /*0470*/  VIMNMX R25, PT, PT, RZ, R28, !PT ;  /* 0x0000001cff197248 */ /* 0x000fe20007fe0100 */
[----:B------:R-:W-:Y:S01]  /*0480*/  IMAD.WIDE.U32 R28, R29, 0x4, R16 ;  /* 0x000000041d1c7825 */ /* 0x000fe200078e0010 */
[----:B------:R-:W-:Y:S02]  /*0490*/  VIMNMX R27, PT, PT, RZ, R27, !PT ;  /* 0x0000001bff1b7248 */ /* 0x000fe40007fe0100 */
[----:B------:R-:W-:Y:S02]  /*04a0*/  IABS R24, R24 ;  /* 0x0000001800187213 */ /* 0x000fe40000000000 */
[----:B------:R-:W-:Y:S01]  /*04b0*/  IADD3 R20, PT, PT, R27, R25, R20 ;  /* 0x000000191b147210 */ /* 0x000fe20007ffe014 */
[----:B------:R-:W3:Y:S02]  /*04c0*/  LDG.E R28, desc[UR6][R28.64] ;  /* 0x000000061c1c7981 */ /* 0x000ee4000c1e1900 */
[----:B------:R-:W-:Y:S01]  /*04d0*/  IMAD.IADD R25, R11, 0x1, R24 ;  /* 0x000000010b197824 */ /* 0x000fe200078e0218 */
[----:B------:R-:W-:-:S05]  /*04e0*/  IADD3 R24, PT, PT, R21, 0x3, RZ ;  /* 0x0000000315187810 */ /* 0x000fca0007ffe0ff */
[----:B------:R-:W-:-:S06]  /*04f0*/  IMAD.WIDE.U32 R26, R24, 0x4, R16 ;  /* 0x00000004181a7825 */ /* 0x000fcc00078e0010 */
[----:B------:R-:W4:Y:S01]  /*0500*/  LDG.E R26, desc[UR6][R26.64] ;  /* 0x000000061a1a7981 */ /* 0x000f22000c1e1900 */
[----:B--2---:R-:W-:Y:S02]  /*0510*/  IMAD R19, R25, R18, RZ ;  /* 0x0000001219137224 */ /* 0x004fe400078e02ff */
[----:B------:R-:W-:-:S06]  /*0520*/  IMAD.WIDE.U32 R24, R24, 0x4, R14 ;  /* 0x0000000418187825 */ /* 0x000fcc00078e000e */
[----:B------:R-:W2:Y:S01]  /*0530*/  LDG.E R25, desc[UR6][R24.64] ;  /* 0x0000000618197981 */ /* 0x000ea2000c1e1900 */
[----:B------:R-:W-:Y:S01]  /*0540*/  IABS R18, R4 ;  /* 0x0000000400127213 */ /* 0x000fe20000000000 */
[----:B---3--:R-:W-:-:S04]  /*0550*/  IMAD R28, R28, UR8, -R19 ;  /* 0x000000081c1c7c24 */ /* 0x008fc8000f8e0a13 */
[----:B------:R-:W-:Y:S01]  /*0560*/  IMAD.IADD R18, R11, 0x1, R18 ;  /* 0x000000010b127824 */ /* 0x000fe200078e0212 */
[----:B------:R-:W-:-:S03]  /*0570*/  IADD3 R29, PT, PT, R21, 0x4, RZ ;  /* 0x00000004151d7810 */ /* 0x000fc60007ffe0ff */
[----:B--2---:R-:W-:-:S04]  /*0580*/  IMAD R19, R18, R25, RZ ;  /* 0x0000001912137224 */ /* 0x004fc800078e02ff */
[----:B----4-:R-:W-:Y:S02]  /*0590*/  IMAD R26, R26, UR8, -R19 ;  /* 0x000000081a1a7c24 */ /* 0x010fe4000f8e0a13 */
[----:B------:R-:W-:-:S06]  /*05a0*/  IMAD.WIDE.U32 R18, R29, 0x4, R14 ;  /* 0x000000041d127825 */ /* 0x000fcc00078e000e */
[----:B------:R0:W2:Y:S01]  /*05b0*/  LDG.E R18, desc[UR6][R18.64] ;  /* 0x0000000612127981 */ /* 0x0000a2000c1e1900 */
[----:B------:R-:W-:Y:S02]  /*05c0*/  VIMNMX R26, PT, PT, RZ, R26, !PT ;  /* 0x0000001aff1a7248 */ /* 0x000fe40007fe0100 */
[----:B------:R-:W-:-:S04]  /*05d0*/  VIMNMX R25, PT, PT, RZ, R28, !PT ;  /* 0x0000001cff197248 */ /* 0x000fc80007fe0100 */
[----:B------:R-:W-:Y:S01]  /*05e0*/  IADD3 R24, PT, PT, R26, R25, R20 ;  /* 0x000000191a187210 */ /* 0x000fe20007ffe014 */
[----:B------:R-:W-:Y:S02]  /*05f0*/  VIADD R20, R4, 0xffffffff ;  /* 0xffffffff04147836 */ /* 0x000fe40000000000 */
[----:B------:R-:W-:-:S03]  /*0600*/  IMAD.WIDE.U32 R28, R29, 0x4, R16 ;  /* 0x000000041d1c7825 */ /* 0x000fc600078e0010 */
[----:B------:R-:W-:Y:S01]  /*0610*/  IABS R26, R20 ;  /* 0x00000014001a7213 */ /* 0x000fe20000000000 */
[----:B0-----:R-:W-:Y:S01]  /*0620*/  VIADD R19, R21, 0x5 ;  /* 0x0000000515137836 */ /* 0x001fe20000000000 */
[----:B------:R2:W3:Y:S02]  /*0630*/  LDG.E R20, desc[UR6][R28.64] ;  /* 0x000000061c147981 */ /* 0x0004e4000c1e1900 */
[----:B------:R-:W-:Y:S01]  /*0640*/  IADD3 R25, PT, PT, R11, R26, RZ ;  /* 0x0000001a0b197210 */ /* 0x000fe20007ffe0ff */
[----:B------:R-:W-:-:S04]  /*0650*/  IMAD.WIDE.U32 R26, R19, 0x4, R16 ;  /* 0x00000004131a7825 */ /* 0x000fc800078e0010 */
[----:B--2---:R-:W-:Y:S02]  /*0660*/  IMAD R29, R25, R18, RZ ;  /* 0x00000012191d7224 */ /* 0x004fe400078e02ff */
[----:B------:R-:W-:Y:S01]  /*0670*/  IMAD.WIDE.U32 R18, R19, 0x4, R14 ;  /* 0x0000000413127825 */ /* 0x000fe200078e000e */
[----:B------:R-:W2:Y:S05]  /*0680*/  LDG.E R25, desc[UR6][R26.64] ;  /* 0x000000061a197981 */ /* 0x000eaa000c1e1900 */
[----:B------:R0:W4:Y:S02]  /*0690*/  LDG.E R18, desc[UR6][R18.64] ;  /* 0x0000000612127981 */ /* 0x000124000c1e1900 */
[----:B0-----:R-:W-:-:S04]  /*06a0*/  IADD3 R19, PT, PT, R4, -0x2, RZ ;  /* 0xfffffffe04137810 */ /* 0x001fc80007ffe0ff */
[----:B------:R-:W-:Y:S01]  /*06b0*/  IABS R28, R19 ;  /* 0x00000013001c7213 */ /* 0x000fe20000000000 */
[----:B---3--:R-:W-:-:S04]  /*06c0*/  IMAD R20, R20, UR8, -R29 ;  /* 0x0000000814147c24 */ /* 0x008fc8000f8e0a1d */
[----:B------:R-:W-:Y:S01]  /*06d0*/  IMAD.IADD R29, R11, 0x1, R28 ;  /* 0x000000010b1d7824 */ /* 0x000fe200078e021c */
[C---:B------:R-:W-:Y:S01]  /*06e0*/  IADD3 R19, PT, PT, R21.reuse, 0x6, RZ ;  /* 0x0000000615137810 */ /* 0x040fe20007ffe0ff */
[----:B------:R-:W-:Y:S02]  /*06f0*/  VIADD R27, R21, 0x7 ;  /* 0x00000007151b7836 */ /* 0x000fe40000000000 */
[----:B----4-:R-:W-:-:S04]  /*0700*/  IMAD R28, R29, R18, RZ ;  /* 0x000000121d1c7224 */ /* 0x010fc800078e02ff */
[----:B--2---:R-:W-:Y:S02]  /*0710*/  IMAD R25, R25, UR8, -R28 ;  /* 0x0000000819197c24 */ /* 0x004fe4000f8e0a1c */
[----:B------:R-:W-:-:S04]  /*0720*/  IMAD.WIDE.U32 R28, R19, 0x4, R16 ;  /* 0x00000004131c7825 */ /* 0x000fc800078e0010 */
[--C-:B------:R-:W-:Y:S01]  /*0730*/  IMAD.WIDE.U32 R18, R19, 0x4, R14.reuse ;  /* 0x0000000413127825 */ /* 0x100fe200078e000e */
[----:B------:R0:W2:Y:S03]  /*0740*/  LDG.E R26, desc[UR6][R28.64] ;  /* 0x000000061c1a7981 */ /* 0x0000a6000c1e1900 */
[C---:B------:R-:W-:Y:S02]  /*0750*/  IMAD.WIDE.U32 R14, R27.reuse, 0x4, R14 ;  /* 0x000000041b0e7825 */ /* 0x040fe400078e000e */
[----:B------:R-:W3:Y:S02]  /*0760*/  LDG.E R18, desc[UR6][R18.64] ;  /* 0x0000000612127981 */ /* 0x000ee4000c1e1900 */
[----:B------:R-:W-:Y:S02]  /*0770*/  IMAD.WIDE.U32 R16, R27, 0x4, R16 ;  /* 0x000000041b107825 */ /* 0x000fe400078e0010 */
[----:B------:R1:W4:Y:S04]  /*0780*/  LDG.E R14, desc[UR6][R14.64] ;  /* 0x000000060e0e7981 */ /* 0x000328000c1e1900 */
[----:B------:R5:W2:Y:S01]  /*0790*/  LDG.E R16, desc[UR6][R16.64] ;  /* 0x0000000610107981 */ /* 0x000aa2000c1e1900 */
[----:B------:R-:W-:-:S02]  /*07a0*/  VIMNMX R27, PT, PT, RZ, R20, !PT ;  /* 0x00000014ff1b7248 */ /* 0x000fc40007fe0100 */
[----:B------:R-:W-:Y:S01]  /*07b0*/  VIMNMX R25, PT, PT, RZ, R25, !PT ;  /* 0x00000019ff197248 */ /* 0x000fe20007fe0100 */
[----:B------:R-:W-:-:S03]  /*07c0*/  VIADD R20, R4, 0xfffffffc ;  /* 0xfffffffc04147836 */ /* 0x000fc60000000000 */
[----:B------:R-:W-:Y:S02]  /*07d0*/  IADD3 R24, PT, PT, R25, R27, R24 ;  /* 0x0000001b19187210 */ /* 0x000fe40007ffe018 */
[----:B------:R-:W-:-:S04]  /*07e0*/  IADD3 R25, PT, PT, R4, -0x3, RZ ;  /* 0xfffffffd04197810 */ /* 0x000fc80007ffe0ff */
[----:B------:R-:W-:Y:S02]  /*07f0*/  IABS R25, R25 ;  /* 0x0000001900197213 */ /* 0x000fe40000000000 */
[----:B0-----:R-:W-:Y:S02]  /*0800*/  IABS R28, R20 ;  /* 0x00000014001c7213 */ /* 0x001fe40000000000 */
[----:B------:R-:W-:Y:S01]  /*0810*/  MOV R20, R25 ;  /* 0x0000001900147202 */ /* 0x000fe20000000f00 */
[----:B------:R-:W-:Y:S01]  /*0820*/  VIADD R23, R23, 0x8 ;  /* 0x0000000817177836 */ /* 0x000fe20000000000 */
[----:B-1----:R-:W-:-:S03]  /*0830*/  IADD3 R15, PT, PT, R11, R28, RZ ;  /* 0x0000001c0b0f7210 */ /* 0x002fc60007ffe0ff */
[----:B-----5:R-:W-:Y:S01]  /*0840*/  IMAD.IADD R17, R11, 0x1, R20 ;  /* 0x000000010b117824 */ /* 0x020fe200078e0214 */
[----:B------:R-:W-:Y:S01]  /*0850*/  ISETP.NE.AND P0, PT, R23, RZ, PT ;  /* 0x000000ff1700720c */ /* 0x000fe20003f05270 */
[----:B------:R-:W-:Y:S01]  /*0860*/  VIADD R4, R4, 0xfffffff8 ;  /* 0xfffffff804047836 */ /* 0x000fe20000000000 */
[----:B------:R-:W-:Y:S02]  /*0870*/  IADD3 R22, PT, PT, R22, 0x8, RZ ;  /* 0x0000000816167810 */ /* 0x000fe40007ffe0ff */
[----:B------:R-:W-:Y:S01]  /*0880*/  IADD3 R21, PT, PT, R21, 0x8, RZ ;  /* 0x0000000815157810 */ /* 0x000fe20007ffe0ff */
[----:B---3--:R-:W-:Y:S02]  /*0890*/  IMAD R17, R17, R18, RZ ;  /* 0x0000001211117224 */ /* 0x008fe400078e02ff */
[----:B----4-:R-:W-:Y:S02]  /*08a0*/  IMAD R15, R15, R14, RZ ;  /* 0x0000000e0f0f7224 */ /* 0x010fe400078e02ff */
[----:B--2---:R-:W-:-:S02]  /*08b0*/  IMAD R17, R26, UR8, -R17 ;  /* 0x000000081a117c24 */ /* 0x004fc4000f8e0a11 */
[----:B------:R-:W-:-:S03]  /*08c0*/  IMAD R15, R16, UR8, -R15 ;  /* 0x00000008100f7c24 */ /* 0x000fc6000f8e0a0f */
[----:B------:R-:W-:Y:S02]  /*08d0*/  VIMNMX R17, PT, PT, RZ, R17, !PT ;  /* 0x00000011ff117248 */ /* 0x000fe40007fe0100 */
[----:B------:R-:W-:-:S04]  /*08e0*/  VIMNMX R15, PT, PT, RZ, R15, !PT ;  /* 0x0000000fff0f7248 */ /* 0x000fc80007fe0100 */
[----:B------:R-:W-:Y:S01]  /*08f0*/  IADD3 R20, PT, PT, R15, R17, R24 ;  /* 0x000000110f147210 */ /* 0x000fe20007ffe018 */
[----:B------:R-:W-:Y:S06]  /*0900*/  @P0 BRA `(.L_x_6) ;  /* 0xfffffff8006c0947 */ /* 0x000fec000383ffff */
[----:B------:R-:W-:Y:S05]  /*0910*/  BSYNC.RECONVERGENT B2 ;  /* 0x0000000000027941 */ /* 0x000fea0003800200 */
.L_x_5:
[----:B------:R-:W-:-:S07]  /*0920*/  VIADD R24, R22, 0xfffffffd ;  /* 0xfffffffd16187836 */ /* 0x000fce0000000000 */
.L_x_4:
[----:B------:R-:W-:Y:S05]  /*0930*/  BSYNC.RECONVERGENT B1 ;  /* 0x0000000000017941 */ /* 0x000fea0003800200 */
.L_x_3:
[----:B------:R-:W-:-:S13]  /*0940*/  LOP3.LUT P0, R4, R12, 0x7, RZ, 0xc0, !PT ;  /* 0x000000070c047812 */ /* 0x000fda000780c0ff */
[----:B------:R-:W-:Y:S05]  /*0950*/  @!P0 BRA `(.L_x_2) ;  /* 0x0000000400b08947 */ /* 0x000fea0003800000 */
[----:B------:R-:W-:Y:S01]  /*0960*/  ISETP.GE.U32.AND P0, PT, R4, 0x4, PT ;  /* 0x000000040400780c */ /* 0x000fe20003f06070 */
[----:B------:R-:W-:-:S12]  /*0970*/  BSSY.RECONVERGENT B1, `(.L_x_7) ;  /* 0x0000036000017945 */ /* 0x000fd80003800200 */
[----:B------:R-:W-:Y:S05]  /*0980*/  @!P0 BRA `(.L_x_8) ;  /* 0x0000000000d08947 */ /* 0x000fea0003800000 */
[----:B------:R-:W0:Y:S01]  /*0990*/  LDC.64 R18, c[0x0][0x380] ;  /* 0x0000e000ff127b82 */ /* 0x000e220000000a00 */
[----:B------:R-:W-:Y:S01]  /*09a0*/  IADD3 R27, PT, PT, R24, R13, RZ ;  /* 0x0000000d181b7210 */ /* 0x000fe20007ffe0ff */
[----:B------:R-:W1:Y:S04]  /*09b0*/  LDCU UR9, c[0x0][0x39c] ;  /* 0x00007380ff0977ac */ /* 0x000e680008000800 */
[----:B------:R-:W-:Y:S02]  /*09c0*/  VIADD R21, R27, 0x1 ;  /* 0x000000011b157836 */ /* 0x000fe40000000000 */
[----:B------:R-:W2:Y:S02]  /*09d0*/  LDC.64 R14, c[0x0][0x388] ;  /* 0x0000e200ff0e7b82 */ /* 0x000ea40000000a00 */
[----:B0-----:R-:W-:-:S04]  /*09e0*/  IMAD.WIDE.U32 R16, R21, 0x4, R18 ;  /* 0x0000000415107825 */ /* 0x001fc800078e0012 */
[----:B------:R-:W-:Y:S01]  /*09f0*/  IMAD.WIDE.U32 R22, R27, 0x4, R18 ;  /* 0x000000041b167825 */ /* 0x000fe200078e0012 */
[----:B------:R0:W3:Y:S05]  /*0a00*/  LDG.E R4, desc[UR6][R16.64] ;  /* 0x0000000610047981 */ /* 0x0000ea000c1e1900 */
[----:B------:R-:W4:Y:S01]  /*0a10*/  LDG.E R22, desc[UR6][R22.64] ;  /* 0x0000000616167981 */ /* 0x000f22000c1e1900 */
[----:B------:R-:W-:-:S05]  /*0a20*/  LOP3.LUT R10, RZ, R24, RZ, 0x33, !PT ;  /* 0x00000018ff0a7212 */ /* 0x000fca00078e33ff */
[----:B------:R-:W-:Y:S01]  /*0a30*/  IMAD.IADD R10, R10, 0x1, R3 ;  /* 0x000000010a0a7824 */ /* 0x000fe200078e0203 */
[----:B------:R-:W-:-:S04]  /*0a40*/  IADD3 R26, PT, PT, -R24, R3, RZ ;  /* 0x00000003181a7210 */ /* 0x000fc80007ffe1ff */
[----:B------:R-:W-:Y:S02]  /*0a50*/  IABS R10, R10 ;  /* 0x0000000a000a7213 */ /* 0x000fe40000000000 */
[----:B------:R-:W-:-:S03]  /*0a60*/  IABS R28, R26 ;  /* 0x0000001a001c7213 */ /* 0x000fc60000000000 */
[C---:B0-----:R-:W-:Y:S01]  /*0a70*/  IMAD.IADD R17, R11.reuse, 0x1, R10 ;  /* 0x000000010b117824 */ /* 0x041fe200078e020a */
[----:B------:R-:W-:Y:S01]  /*0a80*/  IADD3 R25, PT, PT, R11, R28, RZ ;  /* 0x0000001c0b197210 */ /* 0x000fe20007ffe0ff */
[----:B--2---:R-:W-:-:S05]  /*0a90*/  IMAD.WIDE.U32 R28, R27, 0x4, R14 ;  /* 0x000000041b1c7825 */ /* 0x004fca00078e000e */
[----:B------:R0:W1:Y:S02]  /*0aa0*/  LDG.E R10, desc[UR6][R28.64] ;  /* 0x000000061c0a7981 */ /* 0x000064000c1e1900 */
[----:B0-----:R-:W-:-:S05]  /*0ab0*/  IMAD.WIDE.U32 R28, R21, 0x4, R14 ;  /* 0x00000004151c7825 */ /* 0x001fca00078e000e */
[----:B------:R0:W2:Y:S01]  /*0ac0*/  LDG.E R21, desc[UR6][R28.64] ;  /* 0x000000061c157981 */ /* 0x0000a2000c1e1900 */
[----:B---3--:R-:W-:Y:S01]  /*0ad0*/  IMAD R4, R17, R4, RZ ;  /* 0x0000000411047224 */ /* 0x008fe200078e02ff */
[C---:B------:R-:W-:Y:S01]  /*0ae0*/  IADD3 R17, PT, PT, R27.reuse, 0x2, RZ ;  /* 0x000000021b117810 */ /* 0x040fe20007ffe0ff */
[----:B------:R-:W-:Y:S02]  /*0af0*/  VIADD R27, R27, 0x3 ;  /* 0x000000031b1b7836 */ /* 0x000fe40000000000 */
[----:B----4-:R-:W-:Y:S02]  /*0b00*/  IMAD R25, R25, R22, RZ ;  /* 0x0000001619197224 */ /* 0x010fe400078e02ff */
[----:B------:R-:W-:-:S04]  /*0b10*/  IMAD.WIDE.U32 R22, R17, 0x4, R14 ;  /* 0x0000000411167825 */ /* 0x000fc800078e000e */
[--C-:B------:R-:W-:Y:S02]  /*0b20*/  IMAD.WIDE.U32 R16, R17, 0x4, R18.reuse ;  /* 0x0000000411107825 */ /* 0x100fe400078e0012 */
[----:B------:R3:W4:Y:S02]  /*0b30*/  LDG.E R22, desc[UR6][R22.64] ;  /* 0x0000000616167981 */ /* 0x000724000c1e1900 */
[C---:B------:R-:W-:Y:S02]  /*0b40*/  IMAD.WIDE.U32 R18, R27.reuse, 0x4, R18 ;  /* 0x000000041b127825 */ /* 0x040fe400078e0012 */
[----:B------:R5:W4:Y:S02]  /*0b50*/  LDG.E R16, desc[UR6][R16.64] ;  /* 0x0000000610107981 */ /* 0x000b24000c1e1900 */
[----:B------:R-:W-:Y:S02]  /*0b60*/  IMAD.WIDE.U32 R14, R27, 0x4, R14 ;  /* 0x000000041b0e7825 */ /* 0x000fe400078e000e */
[----:B------:R-:W4:Y:S04]  /*0b70*/  LDG.E R18, desc[UR6][R18.64] ;  /* 0x0000000612127981 */ /* 0x000f28000c1e1900 */
[----:B------:R2:W4:Y:S01]  /*0b80*/  LDG.E R14, desc[UR6][R14.64] ;  /* 0x000000060e0e7981 */ /* 0x000522000c1e1900 */
[C---:B------:R-:W-:Y:S01]  /*0b90*/  IADD3 R27, PT, PT, R26.reuse, -0x2, RZ ;  /* 0xfffffffe1a1b7810 */ /* 0x040fe20007ffe0ff */
[----:B------:R-:W-:-:S03]  /*0ba0*/  VIADD R26, R26, 0xfffffffd ;  /* 0xfffffffd1a1a7836 */ /* 0x000fc60000000000 */
[----:B------:R-:W-:Y:S02]  /*0bb0*/  IABS R27, R27 ;  /* 0x0000001b001b7213 */ /* 0x000fe40000000000 */
[----:B0-----:R-:W-:Y:S02]  /*0bc0*/  IABS R28, R26 ;  /* 0x0000001a001c7213 */ /* 0x001fe40000000000 */
[----:B------:R-:W-:Y:S02]  /*0bd0*/  MOV R26, R27 ;  /* 0x0000001b001a7202 */ /* 0x000fe40000000f00 */
[----:B---3--:R-:W-:-:S03]  /*0be0*/  IADD3 R23, PT, PT, R11, R28, RZ ;  /* 0x0000001c0b177210 */ /* 0x008fc60007ffe0ff */
[----:B-----5:R-:W-:Y:S02]  /*0bf0*/  IMAD.IADD R17, R11, 0x1, R26 ;  /* 0x000000010b117824 */ /* 0x020fe400078e021a */
[----:B-1----:R-:W-:Y:S02]  /*0c00*/  IMAD R10, R10, UR9, -R25 ;  /* 0x000000090a0a7c24 */ /* 0x002fe4000f8e0a19 */
[----:B--2---:R-:W-:-:S03]  /*0c10*/  IMAD R4, R21, UR9, -R4 ;  /* 0x0000000915047c24 */ /* 0x004fc6000f8e0a04 */
[----:B------:R-:W-:Y:S02]  /*0c20*/  VIMNMX R15, PT, PT, RZ, R10, !PT ;  /* 0x0000000aff0f7248 */ /* 0x000fe40007fe0100 */
[----:B------:R-:W-:-:S04]  /*0c30*/  VIMNMX R4, PT, PT, RZ, R4, !PT ;  /* 0x00000004ff047248 */ /* 0x000fc80007fe0100 */
[----:B------:R-:W-:Y:S01]  /*0c40*/  IADD3 R4, PT, PT, R4, R15, R20 ;  /* 0x0000000f04047210 */ /* 0x000fe20007ffe014 */
[----:B------:R-:W-:Y:S02]  /*0c50*/  VIADD R24, R24, 0x4 ;  /* 0x0000000418187836 */ /* 0x000fe40000000000 */
[----:B----4-:R-:W-:Y:S02]  /*0c60*/  IMAD R17, R17, R16, RZ ;  /* 0x0000001011117224 */ /* 0x010fe400078e02ff */
[----:B------:R-:W-:Y:S02]  /*0c70*/  IMAD R23, R23, R18, RZ ;  /* 0x0000001217177224 */ /* 0x000fe400078e02ff */
[----:B------:R-:W-:Y:S02]  /*0c80*/  IMAD R17, R22, UR9, -R17 ;  /* 0x0000000916117c24 */ /* 0x000fe4000f8e0a11 */
[----:B------:R-:W-:-:S03]  /*0c90*/  IMAD R14, R14, UR9, -R23 ;  /* 0x000000090e0e7c24 */ /* 0x000fc6000f8e0a17 */
[----:B------:R-:W-:Y:S02]  /*0ca0*/  VIMNMX R17, PT, PT, RZ, R17, !PT ;  /* 0x00000011ff117248 */ /* 0x000fe40007fe0100 */
[----:B------:R-:W-:-:S04]  /*0cb0*/  VIMNMX R14, PT, PT, RZ, R14, !PT ;  /* 0x0000000eff0e7248 */ /* 0x000fc80007fe0100 */
[----:B------:R-:W-:-:S07]  /*0cc0*/  IADD3 R20, PT, PT, R14, R17, R4 ;  /* 0x000000110e147210 */ /* 0x000fce0007ffe004 */
.L_x_8:
[----:B------:R-:W-:Y:S05]  /*0cd0*/  BSYNC.RECONVERGENT B1 ;  /* 0x0000000000017941 */ /* 0x000fea0003800200 */
.L_x_7:
[----:B------:R-:W-:-:S13]  /*0ce0*/  LOP3.LUT P0, R4, R12, 0x3, RZ, 0xc0, !PT ;  /* 0x000000030c047812 */ /* 0x000fda000780c0ff */
[----:B------:R-:W-:Y:S05]  /*0cf0*/  @!P0 BRA `(.L_x_2) ;  /* 0x0000000000c88947 */ /* 0x000fea0003800000 */
[----:B------:R-:W-:Y:S01]  /*0d00*/  ISETP.NE.AND P0, PT, R4, 0x1, PT ;  /* 0x000000010400780c */ /* 0x000fe20003f05270 */
[----:B------:R-:W-:Y:S01]  /*0d10*/  BSSY.RECONVERGENT B1, `(.L_x_9) ;  /* 0x0000020000017945 */ /* 0x000fe20003800200 */
[----:B------:R-:W-:-:S04]  /*0d20*/  LOP3.LUT R12, R12, 0x1, RZ, 0xc0, !PT ;  /* 0x000000010c0c7812 */ /* 0x000fc800078ec0ff */
[----:B------:R-:W-:-:S07]  /*0d30*/  ISETP.NE.U32.AND P1, PT, R12, 0x1, PT ;  /* 0x000000010c00780c */ /* 0x000fce0003f25070 */
[----:B------:R-:W-:Y:S06]  /*0d40*/  @!P0 BRA `(.L_x_10) ;  /* 0x0000000000708947 */ /* 0x000fec0003800000 */
[----:B------:R-:W0:Y:S01]  /*0d50*/  LDC.64 R14, c[0x0][0x380] ;  /* 0x0000e000ff0e7b82 */ /* 0x000e220000000a00 */
[----:B------:R-:W-:Y:S01]  /*0d60*/  IADD3 R19, PT, PT, R24, R13, RZ ;  /* 0x0000000d18137210 */ /* 0x000fe20007ffe0ff */
[----:B------:R-:W1:Y:S04]  /*0d70*/  LDCU UR9, c[0x0][0x39c] ;  /* 0x00007380ff0977ac */ /* 0x000e680008000800 */
[C---:B------:R-:W-:Y:S02]  /*0d80*/  VIADD R21, R19.reuse, 0x1 ;  /* 0x0000000113157836 */ /* 0x040fe40000000000 */
[----:B------:R-:W2:Y:S01]  /*0d90*/  LDC.64 R22, c[0x0][0x388] ;  /* 0x0000e200ff167b82 */ /* 0x000ea20000000a00 */
[----:B0-----:R-:W-:-:S04]  /*0da0*/  IMAD.WIDE.U32 R16, R19, 0x4, R14 ;  /* 0x0000000413107825 */ /* 0x001fc800078e000e */
[----:B------:R-:W-:Y:S02]  /*0db0*/  IMAD.WIDE.U32 R14, R21, 0x4, R14 ;  /* 0x00000004150e7825 */ /* 0x000fe400078e000e */
[----:B------:R-:W3:Y:S02]  /*0dc0*/  LDG.E R16, desc[UR6][R16.64] ;  /* 0x0000000610107981 */ /* 0x000ee4000c1e1900 */
[--C-:B--2---:R-:W-:Y:S02]  /*0dd0*/  IMAD.WIDE.U32 R18, R19, 0x4, R22.reuse ;  /* 0x0000000413127825 */ /* 0x104fe400078e0016 */
[----:B------:R0:W2:Y:S02]  /*0de0*/  LDG.E R14, desc[UR6][R14.64] ;  /* 0x000000060e0e7981 */ /* 0x0000a4000c1e1900 */
[----:B------:R-:W-:Y:S02]  /*0df0*/  IMAD.WIDE.U32 R22, R21, 0x4, R22 ;  /* 0x0000000415167825 */ /* 0x000fe400078e0016 */
[----:B------:R-:W1:Y:S04]  /*0e00*/  LDG.E R18, desc[UR6][R18.64] ;  /* 0x0000000612127981 */ /* 0x000e68000c1e1900 */
[----:B------:R-:W4:Y:S01]  /*0e10*/  LDG.E R22, desc[UR6][R22.64] ;  /* 0x0000000616167981 */ /* 0x000f22000c1e1900 */
[----:B------:R-:W-:-:S02]  /*0e20*/  LOP3.LUT R10, RZ, R24, RZ, 0x33, !PT ;  /* 0x00000018ff0a7212 */ /* 0x000fc400078e33ff */
[----:B------:R-:W-:-:S03]  /*0e30*/  IADD3 R4, PT, PT, -R24, R3, RZ ;  /* 0x0000000318047210 */ /* 0x000fc60007ffe1ff */
[----:B------:R-:W-:Y:S01]  /*0e40*/  IMAD.IADD R10, R10, 0x1, R3 ;  /* 0x000000010a0a7824 */ /* 0x000fe200078e0203 */
[----:B------:R-:W-:-:S04]  /*0e50*/  IABS R4, R4 ;  /* 0x0000000400047213 */ /* 0x000fc80000000000 */
[----:B------:R-:W-:Y:S02]  /*0e60*/  IABS R10, R10 ;  /* 0x0000000a000a7213 */ /* 0x000fe40000000000 */
[----:B0-----:R-:W-:-:S03]  /*0e70*/  IADD3 R15, PT, PT, R11, R4, RZ ;  /* 0x000000040b0f7210 */ /* 0x001fc60007ffe0ff */
[----:B------:R-:W-:Y:S01]  /*0e80*/  IMAD.IADD R17, R11, 0x1, R10 ;  /* 0x000000010b117824 */ /* 0x000fe200078e020a */
[----:B------:R-:W-:Y:S01]  /*0e90*/  IADD3 R24, PT, PT, R24, 0x2, RZ ;  /* 0x0000000218187810 */ /* 0x000fe20007ffe0ff */
[----:B---3--:R-:W-:Y:S02]  /*0ea0*/  IMAD R15, R15, R16, RZ ;  /* 0x000000100f0f7224 */ /* 0x008fe400078e02ff */
[----:B--2---:R-:W-:Y:S02]  /*0eb0*/  IMAD R17, R17, R14, RZ ;  /* 0x0000000e11117224 */ /* 0x004fe400078e02ff */
[----:B-1----:R-:W-:Y:S02]  /*0ec0*/  IMAD R15, R18, UR9, -R15 ;  /* 0x00000009120f7c24 */ /* 0x002fe4000f8e0a0f */
[----:B----4-:R-:W-:-:S03]  /*0ed0*/  IMAD R17, R22, UR9, -R17 ;  /* 0x0000000916117c24 */ /* 0x010fc6000f8e0a11 */
[----:B------:R-:W-:Y:S02]  /*0ee0*/  VIMNMX R15, PT, PT, RZ, R15, !PT ;  /* 0x0000000fff0f7248 */ /* 0x000fe40007fe0100 */
[----:B------:R-:W-:-:S04]  /*0ef0*/  VIMNMX R17, PT, PT, RZ, R17, !PT ;  /* 0x00000011ff117248 */ /* 0x000fc80007fe0100 */
[----:B------:R-:W-:-:S07]  /*0f00*/  IADD3 R20, PT, PT, R17, R15, R20 ;  /* 0x0000000f11147210 */ /* 0x000fce0007ffe014 */
.L_x_10:
[----:B------:R-:W-:Y:S05]  /*0f10*/  BSYNC.RECONVERGENT B1 ;  /* 0x0000000000017941 */ /* 0x000fea0003800200 */
.L_x_9:
[----:B------:R-:W-:Y:S05]  /*0f20*/  @P1 BRA `(.L_x_2) ;  /* 0x00000000003c1947 */ /* 0x000fea0003800000 */
[----:B------:R-:W0:Y:S01]  /*0f30*/  LDC.64 R16, c[0x0][0x380] ;  /* 0x0000e000ff107b82 */ /* 0x000e220000000a00 */
[----:B------:R-:W-:Y:S01]  /*0f40*/  IMAD.IADD R13, R13, 0x1, R24 ;  /* 0x000000010d0d7824 */ /* 0x000fe200078e0218 */
[----:B------:R-:W1:Y:S06]  /*0f50*/  LDCU UR9, c[0x0][0x39c] ;  /* 0x00007380ff0977ac */ /* 0x000e6c0008000800 */
[----:B------:R-:W2:Y:S01]  /*0f60*/  LDC.64 R14, c[0x0][0x388] ;  /* 0x0000e200ff0e7b82 */ /* 0x000ea20000000a00 */
[----:B0-----:R-:W-:-:S06]  /*0f70*/  IMAD.WIDE.U32 R16, R13, 0x4, R16 ;  /* 0x000000040d107825 */ /* 0x001fcc00078e0010 */
[----:B------:R-:W3:Y:S01]  /*0f80*/  LDG.E R16, desc[UR6][R16.64] ;  /* 0x0000000610107981 */ /* 0x000ee2000c1e1900 */
[----:B--2---:R-:W-:-:S06]  /*0f90*/  IMAD.WIDE.U32 R14, R13, 0x4, R14 ;  /* 0x000000040d0e7825 */ /* 0x004fcc00078e000e */
[----:B------:R-:W1:Y:S01]  /*0fa0*/  LDG.E R14, desc[UR6][R14.64] ;  /* 0x000000060e0e7981 */ /* 0x000e62000c1e1900 */
[----:B------:R-:W-:-:S04]  /*0fb0*/  IADD3 R24, PT, PT, R3, -R24, RZ ;  /* 0x8000001803187210 */ /* 0x000fc80007ffe0ff */
[----:B------:R-:W-:-:S05]  /*0fc0*/  IABS R4, R24 ;  /* 0x0000001800047213 */ /* 0x000fca0000000000 */
[----:B------:R-:W-:-:S04]  /*0fd0*/  IMAD.IADD R11, R11, 0x1, R4 ;  /* 0x000000010b0b7824 */ /* 0x000fc800078e0204 */
[----:B---3--:R-:W-:-:S04]  /*0fe0*/  IMAD R11, R11, R16, RZ ;  /* 0x000000100b0b7224 */ /* 0x008fc800078e02ff */
[----:B-1----:R-:W-:-:S05]  /*0ff0*/  IMAD R11, R14, UR9, -R11 ;  /* 0x000000090e0b7c24 */ /* 0x002fca000f8e0a0b */
[----:B------:R-:W-:-:S04]  /*1000*/  VIMNMX R11, PT, PT, RZ, R11, !PT ;  /* 0x0000000bff0b7248 */ /* 0x000fc80007fe0100 */
[----:B------:R-:W-:-:S07]  /*1010*/  IADD3 R20, PT, PT, R20, R11, RZ ;  /* 0x0000000b14147210 */ /* 0x000fce0007ffe0ff */
.L_x_2:
[----:B0-----:R-:W-:Y:S05]  /*1020*/  BSYNC.RECONVERGENT B0 ;  /* 0x0000000000007941 */ /* 0x001fea0003800200 */
.L_x_1:
[C---:B------:R-:W-:Y:S01]  /*1030*/  ISETP.GE.AND P0, PT, R5.reuse, R2, PT ;  /* 0x000000020500720c */ /* 0x040fe20003f06270 */
[----:B------:R-:W-:Y:S01]  /*1040*/  UIADD3 UR4, UPT, UPT, UR4, 0x1, URZ ;  /* 0x0000000104047890 */ /* 0x000fe2000fffe0ff */
[----:B------:R-:W-:-:S11]  /*1050*/  VIADD R5, R5, 0x1 ;  /* 0x0000000105057836 */ /* 0x000fd60000000000 */
[----:B------:R-:W-:Y:S05]  /*1060*/  @!P0 BRA `(.L_x_11) ;  /* 0xfffffff000288947 */ /* 0x000fea000383ffff */
.L_x_0:
[----:B------:R-:W0:Y:S01]  /*1070*/  LDC.64 R4, c[0x0][0x390] ;  /* 0x0000e400ff047b82 */ /* 0x000e220000000a00 */
[----:B------:R-:W1:Y:S02]  /*1080*/  LDCU UR8, c[0x0][0x360] ;  /* 0x00006c00ff0877ac */ /* 0x000e640008000800 */
[----:B-1----:R-:W-:-:S04]  /*1090*/  IMAD R3, R0, UR8, R3 ;  /* 0x0000000800037c24 */ /* 0x002fc8000f8e0203 */
[----:B0-----:R-:W-:-:S05]  /*10a0*/  IMAD.WIDE.U32 R2, R3, 0x4, R4 ;  /* 0x0000000403027825 */ /* 0x001fca00078e0004 */
[----:B------:R-:W-:Y:S01]  /*10b0*/  STG.E desc[UR6][R2.64], R20 ;  /* 0x0000001402007986 */ /* 0x000fe2000c101906 */
[----:B------:R-:W-:Y:S05]  /*10c0*/  EXIT ;  /* 0x000000000000794d */ /* 0x000fea0003800000 */
.L_x_12:
[----:B------:R-:W-:-:S00]  /*10d0*/  BRA `(.L_x_12) ;  /* 0xfffffffc00fc7947 */ /* 0x000fc0000383ffff */
[----:B------:R-:W-:-:S00]  /*10e0*/  NOP ;  /* 0x0000000000007918 */ /* 0x000fc00000000000 */
        /* <DEDUP_REMOVED lines=9> */
.L_x_13:


//--------------------- .nv.shared.reserved.0     --------------------------
	.section	.nv.shared.reserved.0,"aw",@nobits
	.weak		__nv_reservedSMEM_offset_0_alias
	.size		__nv_reservedSMEM_offset_0_alias, 0, 64
	.other		__nv_reservedSMEM_offset_0_alias,@"STO_CUDA_RESERVED_SHARED STV_DEFAULT"
__nv_reservedSMEM_offset_0_alias:
	.zero		0
	.zero		64


//--------------------- .nv.constant0._Z14optimisticEvalPKiS0_Piii --------------------------
	.section	.nv.constant0._Z14optimisticEvalPKiS0_Piii,"a",@progbits
	.sectionflags	@""
	.align	4
.nv.constant0._Z14optimisticEvalPKiS0_Piii:
	.zero		928


//--------------------- SYMBOLS --------------------------

	.type		.nv.reservedSmem.offset0,@object
	.size		.nv.reservedSmem.offset0,0x4
